//
// Generated by NVIDIA NVVM Compiler
//
// Compiler Build ID: CL-36424714
// Cuda compilation tools, release 13.0, V13.0.88
// Based on NVVM 20.0.0
//

.version 9.0
.target sm_100
.address_size 64

	// .globl	_Z9kernelSumPfS_S_
.extern .func  (.param .b32 func_retval0) vprintf
(
	.param .b64 vprintf_param_0,
	.param .b64 vprintf_param_1
)
;
.global .align 1 .b8 $str[55] = {32, 32, 45, 62, 32, 99, 117, 100, 97, 32, 107, 101, 114, 110, 101, 108, 32, 105, 100, 91, 37, 100, 93, 44, 32, 100, 95, 97, 61, 37, 46, 54, 102, 44, 32, 100, 95, 98, 61, 37, 46, 54, 102, 44, 32, 100, 95, 99, 61, 37, 46, 54, 102, 10};

.visible .entry _Z9kernelSumPfS_S_(
	.param .u64 .ptr .align 1 _Z9kernelSumPfS_S__param_0,
	.param .u64 .ptr .align 1 _Z9kernelSumPfS_S__param_1,
	.param .u64 .ptr .align 1 _Z9kernelSumPfS_S__param_2
)
{
	.local .align 16 .b8 	__local_depot0[32];
	.reg .b64 	%SP;
	.reg .b64 	%SPL;
	.reg .b32 	%r<4>;
	.reg .b32 	%f<6>;
	.reg .b64 	%rd<15>;
	.reg .b64 	%fd<4>;

	mov.u64 	%SPL, __local_depot0;
	cvta.local.u64 	%SP, %SPL;
	ld.param.u64 	%rd1, [_Z9kernelSumPfS_S__param_0];
	ld.param.u64 	%rd2, [_Z9kernelSumPfS_S__param_1];
	ld.param.u64 	%rd3, [_Z9kernelSumPfS_S__param_2];
	cvta.to.global.u64 	%rd4, %rd3;
	cvta.to.global.u64 	%rd5, %rd2;
	cvta.to.global.u64 	%rd6, %rd1;
	add.u64 	%rd7, %SP, 0;
	add.u64 	%rd8, %SPL, 0;
	mov.u32 	%r1, %tid.x;
	mul.wide.u32 	%rd9, %r1, 4;
	add.s64 	%rd10, %rd6, %rd9;
	ld.global.f32 	%f1, [%rd10];
	add.s64 	%rd11, %rd5, %rd9;
	ld.global.f32 	%f2, [%rd11];
	add.f32 	%f3, %f1, %f2;
	add.s64 	%rd12, %rd4, %rd9;
	st.global.f32 	[%rd12], %f3;
	ld.global.f32 	%f4, [%rd10];
	cvt.f64.f32 	%fd1, %f4;
	ld.global.f32 	%f5, [%rd11];
	cvt.f64.f32 	%fd2, %f5;
	cvt.f64.f32 	%fd3, %f3;
	st.local.u32 	[%rd8], %r1;
	st.local.f64 	[%rd8+8], %fd1;
	st.local.v2.f64 	[%rd8+16], {%fd2, %fd3};
	mov.u64 	%rd13, $str;
	cvta.global.u64 	%rd14, %rd13;
	{ // callseq 0, 0
	.param .b64 param0;
	st.param.b64 	[param0], %rd14;
	.param .b64 param1;
	st.param.b64 	[param1], %rd7;
	.param .b32 retval0;
	call.uni (retval0), 
	vprintf, 
	(
	param0, 
	param1
	);
	ld.param.b32 	%r2, [retval0];
	} // callseq 0
	ret;

}


// ===== COMPILED SASS (sm_100) =====

	.target	sm_100

	.elftype	@"ET_EXEC"


//--------------------- .note.nv.tkinfo           --------------------------
	.section	.note.nv.tkinfo,"",@"SHT_NOTE"
	.sectionflags	@"SHF_NOTE_NV_TKINFO"
	.tkinfo
        /*0018*/ 	.word	0x00000002
        /*0030*/ 	.string	""
        /*0030*/ 	.string	"ptxas"
        /*0030*/ 	.string	"Cuda compilation tools, release 13.0, V13.0.88"
        /*0030*/ 	.string	"Build cuda_13.0.r13.0/compiler.36424714_0"
        /*0030*/ 	.string	"-arch sm_100 -m 64 "



//--------------------- .note.nv.cuinfo           --------------------------
	.section	.note.nv.cuinfo,"",@"SHT_NOTE"
	.sectionflags	@"SHF_NOTE_NV_CUINFO"
        /*0018*/ 	.short	0x0002
        /*001a*/ 	.short	0x0064
        /*001c*/ 	.short	0x0082
	.zero		2


//--------------------- .nv.info                  --------------------------
	.section	.nv.info,"",@"SHT_CUDA_INFO"
	.align	4


	//----- nvinfo : EIATTR_REGCOUNT
	.align		4
        /*0000*/ 	.byte	0x04, 0x2f
        /*0002*/ 	.short	(.L_2 - .L_1)
	.align		4
.L_1:
        /*0004*/ 	.word	index@(_Z9kernelSumPfS_S_)
        /*0008*/ 	.word	0x00000018


	//----- nvinfo : EIATTR_FRAME_SIZE
	.align		4
.L_2:
        /*000c*/ 	.byte	0x04, 0x11
        /*000e*/ 	.short	(.L_4 - .L_3)
	.align		4
.L_3:
        /*0010*/ 	.word	index@(_Z9kernelSumPfS_S_)
        /*0014*/ 	.word	0x00000020


	//----- nvinfo : EIATTR_MIN_STACK_SIZE
	.align		4
.L_4:
        /*0018*/ 	.byte	0x04, 0x12
        /*001a*/ 	.short	(.L_6 - .L_5)
	.align		4
.L_5:
        /*001c*/ 	.word	index@(_Z9kernelSumPfS_S_)
        /*0020*/ 	.word	0x00000020
.L_6:


//--------------------- .nv.compat                --------------------------
	.section	.nv.compat,"",@"SHT_CUDA_COMPAT_INFO"
	.align	4
        /*0000*/ 	.byte	0x02, 0x09, 0x00, 0x00, 0x02, 0x02, 0x01, 0x00, 0x02, 0x05, 0x05, 0x00, 0x03, 0x07, 0x01, 0x01
        /*0010*/ 	.byte	0x02, 0x03, 0x00, 0x00, 0x02, 0x06, 0x01, 0x00, 0x04, 0x0b, 0x08, 0x00, 0x09, 0x00, 0x00, 0x00
        /*0020*/ 	.byte	0x00, 0x00, 0x00, 0x00


//--------------------- .nv.info._Z9kernelSumPfS_S_ --------------------------
	.section	.nv.info._Z9kernelSumPfS_S_,"",@"SHT_CUDA_INFO"
	.sectionflags	@""
	.align	4


	//----- nvinfo : EIATTR_CUDA_API_VERSION
	.align		4
        /*0000*/ 	.byte	0x04, 0x37
        /*0002*/ 	.short	(.L_8 - .L_7)
.L_7:
        /*0004*/ 	.word	0x00000082


	//----- nvinfo : EIATTR_KPARAM_INFO
	.align		4
.L_8:
        /*0008*/ 	.byte	0x04, 0x17
        /*000a*/ 	.short	(.L_10 - .L_9)
.L_9:
        /*000c*/ 	.word	0x00000000
        /*0010*/ 	.short	0x0002
        /*0012*/ 	.short	0x0010
        /*0014*/ 	.byte	0x00, 0xf5, 0x21, 0x00


	//----- nvinfo : EIATTR_KPARAM_INFO
	.align		4
.L_10:
        /*0018*/ 	.byte	0x04, 0x17
        /*001a*/ 	.short	(.L_12 - .L_11)
.L_11:
        /*001c*/ 	.word	0x00000000
        /*0020*/ 	.short	0x0001
        /*0022*/ 	.short	0x0008
        /*0024*/ 	.byte	0x00, 0xf5, 0x21, 0x00


	//----- nvinfo : EIATTR_KPARAM_INFO
	.align		4
.L_12:
        /*0028*/ 	.byte	0x04, 0x17
        /*002a*/ 	.short	(.L_14 - .L_13)
.L_13:
        /*002c*/ 	.word	0x00000000
        /*0030*/ 	.short	0x0000
        /*0032*/ 	.short	0x0000
        /*0034*/ 	.byte	0x00, 0xf5, 0x21, 0x00


	//----- nvinfo : EIATTR_SPARSE_MMA_MASK
	.align		4
.L_14:
        /*0038*/ 	.byte	0x03, 0x50
        /*003a*/ 	.short	0x0000


	//----- nvinfo : EIATTR_MAXREG_COUNT
	.align		4
        /*003c*/ 	.byte	0x03, 0x1b
        /*003e*/ 	.short	0x00ff


	//----- nvinfo : EIATTR_EXTERNS
	.align		4
        /*0040*/ 	.byte	0x04, 0x0f
        /*0042*/ 	.short	(.L_16 - .L_15)


	//   ....[0]....
	.align		4
.L_15:
        /*0044*/ 	.word	index@(vprintf)


	//----- nvinfo : EIATTR_MERCURY_ISA_VERSION
	.align		4
.L_16:
        /*0048*/ 	.byte	0x03, 0x5f
        /*004a*/ 	.short	0x0101


	//----- nvinfo : EIATTR_VRC_CTA_INIT_COUNT
	.align		4
        /*004c*/ 	.byte	0x02, 0x4a
	.zero		1
	.zero		1


	//----- nvinfo : EIATTR_SYSCALL_OFFSETS
	.align		4
        /*0050*/ 	.byte	0x04, 0x46
        /*0052*/ 	.short	(.L_18 - .L_17)


	//   ....[0]....
.L_17:
        /*0054*/ 	.word	0x00000200


	//----- nvinfo : EIATTR_EXIT_INSTR_OFFSETS
	.align		4
.L_18:
        /*0058*/ 	.byte	0x04, 0x1c
        /*005a*/ 	.short	(.L_20 - .L_19)


	//   ....[0]....
.L_19:
        /*005c*/ 	.word	0x00000210


	//----- nvinfo : EIATTR_CBANK_PARAM_SIZE
	.align		4
.L_20:
        /*0060*/ 	.byte	0x03, 0x19
        /*0062*/ 	.short	0x0018


	//----- nvinfo : EIATTR_PARAM_CBANK
	.align		4
        /*0064*/ 	.byte	0x04, 0x0a
        /*0066*/ 	.short	(.L_22 - .L_21)
	.align		4
.L_21:
        /*0068*/ 	.word	index@(.nv.constant0._Z9kernelSumPfS_S_)
        /*006c*/ 	.short	0x0380
        /*006e*/ 	.short	0x0018


	//----- nvinfo : EIATTR_SW_WAR
	.align		4
.L_22:
        /*0070*/ 	.byte	0x04, 0x36
        /*0072*/ 	.short	(.L_24 - .L_23)
.L_23:
        /*0074*/ 	.word	0x00000008
.L_24:


//--------------------- .nv.callgraph             --------------------------
	.section	.nv.callgraph,"",@"SHT_CUDA_CALLGRAPH"
	.align	4
	.sectionentsize	8
	.align		4
        /*0000*/ 	.word	0x00000000
	.align		4
        /*0004*/ 	.word	0xffffffff
	.align		4
        /*0008*/ 	.word	index@(_Z9kernelSumPfS_S_)
	.align		4
        /*000c*/ 	.word	index@(vprintf)
	.align		4
        /*0010*/ 	.word	0x00000000
	.align		4
        /*0014*/ 	.word	0xfffffffe
	.align		4
        /*0018*/ 	.word	0x00000000
	.align		4
        /*001c*/ 	.word	0xfffffffd
	.align		4
        /*0020*/ 	.word	0x00000000
	.align		4
        /*0024*/ 	.word	0xfffffffc


//--------------------- .nv.constant4             --------------------------
	.section	.nv.constant4,"a",@progbits
	.align	8
	.align		8
.nv.constant4:
        /*0000*/ 	.dword	vprintf
	.align		8
        /*0008*/ 	.dword	$str


//--------------------- .text._Z9kernelSumPfS_S_  --------------------------
	.section	.text._Z9kernelSumPfS_S_,"ax",@progbits
	.align	128
        .global         _Z9kernelSumPfS_S_
        .type           _Z9kernelSumPfS_S_,@function
        .size           _Z9kernelSumPfS_S_,(.L_x_2 - _Z9kernelSumPfS_S_)
        .other          _Z9kernelSumPfS_S_,@"STO_CUDA_ENTRY STV_DEFAULT"
_Z9kernelSumPfS_S_:
.text._Z9kernelSumPfS_S_:
[----:B------:R-:W0:Y:S01]  /*0000*/  LDC R1, c[0x0][0x37c] ;  /* 0x0000df00ff017b82 */ /* 0x000e220000000800 */
[----:B------:R-:W1:Y:S07]  /*0010*/  S2R R14, SR_TID.X ;  /* 0x00000000000e7919 */ /* 0x000e6e0000002100 */
[----:B------:R-:W1:Y:S01]  /*0020*/  LDC.64 R6, c[0x0][0x380] ;  /* 0x0000e000ff067b82 */ /* 0x000e620000000a00 */
[----:B------:R-:W2:Y:S01]  /*0030*/  LDCU.64 UR4, c[0x0][0x358] ;  /* 0x00006b00ff0477ac */ /* 0x000ea20008000a00 */
[----:B0-----:R-:W-:Y:S01]  /*0040*/  IADD3 R1, PT, PT, R1, -0x20, RZ ;  /* 0xffffffe001017810 */ /* 0x001fe20007ffe0ff */
[----:B------:R-:W0:Y:S05]  /*0050*/  LDCU.64 UR6, c[0x4][0x8] ;  /* 0x01000100ff0677ac */ /* 0x000e2a0008000a00 */
[----:B------:R-:W3:Y:S08]  /*0060*/  LDC.64 R16, c[0x0][0x388] ;  /* 0x0000e200ff107b82 */ /* 0x000ef00000000a00 */
[----:B------:R-:W4:Y:S01]  /*0070*/  LDC.64 R18, c[0x0][0x390] ;  /* 0x0000e400ff127b82 */ /* 0x000f220000000a00 */
[----:B-1----:R-:W-:-:S04]  /*0080*/  IMAD.WIDE.U32 R6, R14, 0x4, R6 ;  /* 0x000000040e067825 */ /* 0x002fc800078e0006 */
[C---:B---3--:R-:W-:Y:S01]  /*0090*/  IMAD.WIDE.U32 R16, R14.reuse, 0x4, R16 ;  /* 0x000000040e107825 */ /* 0x048fe200078e0010 */
[----:B--2---:R-:W2:Y:S04]  /*00a0*/  LDG.E R0, desc[UR4][R6.64] ;  /* 0x0000000406007981 */ /* 0x004ea8000c1e1900 */
[----:B------:R-:W2:Y:S01]  /*00b0*/  LDG.E R3, desc[UR4][R16.64] ;  /* 0x0000000410037981 */ /* 0x000ea2000c1e1900 */
[----:B----4-:R-:W-:-:S04]  /*00c0*/  IMAD.WIDE.U32 R18, R14, 0x4, R18 ;  /* 0x000000040e127825 */ /* 0x010fc800078e0012 */
[----:B--2---:R-:W-:-:S05]  /*00d0*/  FADD R15, R0, R3 ;  /* 0x00000003000f7221 */ /* 0x004fca0000000000 */
[----:B------:R1:W-:Y:S04]  /*00e0*/  STG.E desc[UR4][R18.64], R15 ;  /* 0x0000000f12007986 */ /* 0x0003e8000c101904 */
[----:B------:R2:W3:Y:S04]  /*00f0*/  LDG.E R0, desc[UR4][R6.64] ;  /* 0x0000000406007981 */ /* 0x0004e8000c1e1900 */
[----:B------:R-:W4:Y:S01]  /*0100*/  LDG.E R5, desc[UR4][R16.64] ;  /* 0x0000000410057981 */ /* 0x000f22000c1e1900 */
[----:B------:R-:W-:Y:S01]  /*0110*/  F2F.F64.F32 R10, R15 ;  /* 0x0000000f000a7310 */ /* 0x000fe20000201800 */
[----:B------:R-:W-:Y:S01]  /*0120*/  MOV R12, 0x0 ;  /* 0x00000000000c7802 */ /* 0x000fe20000000f00 */
[----:B------:R-:W2:Y:S01]  /*0130*/  LDCU UR4, c[0x0][0x2f8] ;  /* 0x00005f00ff0477ac */ /* 0x000ea20008000800 */
[----:B------:R1:W-:Y:S01]  /*0140*/  STL [R1], R14 ;  /* 0x0000000e01007387 */ /* 0x0003e20000100800 */
[----:B0-----:R-:W-:Y:S01]  /*0150*/  MOV R4, UR6 ;  /* 0x0000000600047c02 */ /* 0x001fe20008000f00 */
[----:B------:R-:W0:Y:S02]  /*0160*/  LDCU UR5, c[0x0][0x2fc] ;  /* 0x00005f80ff0577ac */ /* 0x000e240008000800 */
[----:B------:R-:W1:Y:S01]  /*0170*/  LDC.64 R12, c[0x4][R12] ;  /* 0x010000000c0c7b82 */ /* 0x000e620000000a00 */
[----:B--2---:R-:W-:-:S04]  /*0180*/  IADD3 R6, P0, PT, R1, UR4, RZ ;  /* 0x0000000401067c10 */ /* 0x004fc8000ff1e0ff */
[----:B0-----:R-:W-:Y:S01]  /*0190*/  IADD3.X R7, PT, PT, RZ, UR5, RZ, P0, !PT ;  /* 0x00000005ff077c10 */ /* 0x001fe200087fe4ff */
[----:B---3--:R-:W0:Y:S08]  /*01a0*/  F2F.F64.F32 R2, R0 ;  /* 0x0000000000027310 */ /* 0x008e300000201800 */
[----:B----4-:R2:W3:Y:S01]  /*01b0*/  F2F.F64.F32 R8, R5 ;  /* 0x0000000500087310 */ /* 0x0104e20000201800 */
[----:B0-----:R0:W-:Y:S01]  /*01c0*/  STL.64 [R1+0x8], R2 ;  /* 0x0000080201007387 */ /* 0x0011e20000100a00 */
[----:B--2---:R-:W-:-:S03]  /*01d0*/  MOV R5, UR7 ;  /* 0x0000000700057c02 */ /* 0x004fc60008000f00 */
[----:B-1-3--:R0:W-:Y:S04]  /*01e0*/  STL.128 [R1+0x10], R8 ;  /* 0x0000100801007387 */ /* 0x00a1e80000100c00 */
[----:B------:R-:W-:-:S07]  /*01f0*/  LEPC R20, `(.L_x_0) ;  /* 0x000000001014794e */ /* 0x000fce0000000000 */
[----:B0-----:R-:W-:Y:S05]  /*0200*/  CALL.ABS.NOINC R12 ;  /* 0x000000000c007343 */ /* 0x001fea0003c00000 */
.L_x_0:
[----:B------:R-:W-:Y:S05]  /*0210*/  EXIT ;  /* 0x000000000000794d */ /* 0x000fea0003800000 */
.L_x_1:
[----:B------:R-:W-:-:S00]  /*0220*/  BRA `(.L_x_1) ;  /* 0xfffffffc00fc7947 */ /* 0x000fc0000383ffff */
[----:B------:R-:W-:-:S00]  /*0230*/  NOP ;  /* 0x0000000000007918 */ /* 0x000fc00000000000 */
        /* <DEDUP_REMOVED lines=12> */
.L_x_2:


//--------------------- .nv.global.init           --------------------------
	.section	.nv.global.init,"aw",@progbits
.nv.global.init:
	.type		$str,@object
	.size		$str,(.L_0 - $str)
$str:
        /*0000*/ 	.byte	0x20, 0x20, 0x2d, 0x3e, 0x20, 0x63, 0x75, 0x64, 0x61, 0x20, 0x6b, 0x65, 0x72, 0x6e, 0x65, 0x6c
        /*0010*/ 	.byte	0x20, 0x69, 0x64, 0x5b, 0x25, 0x64, 0x5d, 0x2c, 0x20, 0x64, 0x5f, 0x61, 0x3d, 0x25, 0x2e, 0x36
        /*0020*/ 	.byte	0x66, 0x2c, 0x20, 0x64, 0x5f, 0x62, 0x3d, 0x25, 0x2e, 0x36, 0x66, 0x2c, 0x20, 0x64, 0x5f, 0x63
        /*0030*/ 	.byte	0x3d, 0x25, 0x2e, 0x36, 0x66, 0x0a, 0x00
.L_0:


//--------------------- .nv.shared.reserved.0     --------------------------
	.section	.nv.shared.reserved.0,"aw",@nobits
	.weak		__nv_reservedSMEM_offset_0_alias
	.size		__nv_reservedSMEM_offset_0_alias, 0, 64
	.other		__nv_reservedSMEM_offset_0_alias,@"STO_CUDA_RESERVED_SHARED STV_DEFAULT"
__nv_reservedSMEM_offset_0_alias:
	.zero		0
	.zero		64


//--------------------- .nv.constant0._Z9kernelSumPfS_S_ --------------------------
	.section	.nv.constant0._Z9kernelSumPfS_S_,"a",@progbits
	.sectionflags	@""
	.align	4
.nv.constant0._Z9kernelSumPfS_S_:
	.zero		920


//--------------------- SYMBOLS --------------------------

	.type		.nv.reservedSmem.offset0,@object
	.size		.nv.reservedSmem.offset0,0x4
	.type		vprintf,@function
